//
// Generated by NVIDIA NVVM Compiler
//
// Compiler Build ID: CL-36424714
// Cuda compilation tools, release 13.0, V13.0.88
// Based on NVVM 20.0.0
//

.version 9.0
.target sm_100
.address_size 64

	// .globl	copykernel32_32bit
// _ZZ9matrixMulILi32EiEvPfS0_S0_T0_S1_E2As has been demoted
// _ZZ9matrixMulILi32EiEvPfS0_S0_T0_S1_E2Bs has been demoted

.visible .entry copykernel32_32bit(
	.param .u64 .ptr .align 1 copykernel32_32bit_param_0,
	.param .u64 .ptr .align 1 copykernel32_32bit_param_1,
	.param .u32 copykernel32_32bit_param_2,
	.param .u32 copykernel32_32bit_param_3
)
{
	.reg .b32 	%r<11>;
	.reg .b32 	%f<2>;
	.reg .b64 	%rd<8>;

	ld.param.u64 	%rd1, [copykernel32_32bit_param_0];
	ld.param.u64 	%rd2, [copykernel32_32bit_param_1];
	cvta.to.global.u64 	%rd3, %rd2;
	cvta.to.global.u64 	%rd4, %rd1;
	mov.u32 	%r1, %ctaid.x;
	mov.u32 	%r2, %ctaid.y;
	mov.u32 	%r3, %tid.x;
	mov.u32 	%r4, %tid.y;
	mov.u32 	%r5, %ntid.x;
	mov.u32 	%r6, %ntid.y;
	mov.u32 	%r7, %nctaid.x;
	mad.lo.s32 	%r8, %r2, %r7, %r1;
	mad.lo.s32 	%r9, %r8, %r6, %r4;
	mad.lo.s32 	%r10, %r9, %r5, %r3;
	mul.wide.u32 	%rd5, %r10, 4;
	add.s64 	%rd6, %rd4, %rd5;
	ld.global.f32 	%f1, [%rd6];
	add.s64 	%rd7, %rd3, %rd5;
	st.global.f32 	[%rd7], %f1;
	ret;

}
	// .globl	copykernelAoS_shared32_32bit
.visible .entry copykernelAoS_shared32_32bit(
	.param .u64 .ptr .align 1 copykernelAoS_shared32_32bit_param_0,
	.param .u64 .ptr .align 1 copykernelAoS_shared32_32bit_param_1,
	.param .u64 .ptr .align 1 copykernelAoS_shared32_32bit_param_2,
	.param .u32 copykernelAoS_shared32_32bit_param_3,
	.param .u32 copykernelAoS_shared32_32bit_param_4
)
{
	.reg .b32 	%r<12>;
	.reg .b32 	%f<3>;
	.reg .b64 	%rd<12>;

	ld.param.u64 	%rd1, [copykernelAoS_shared32_32bit_param_0];
	ld.param.u64 	%rd2, [copykernelAoS_shared32_32bit_param_1];
	ld.param.u64 	%rd3, [copykernelAoS_shared32_32bit_param_2];
	cvta.to.global.u64 	%rd4, %rd2;
	cvta.to.global.u64 	%rd5, %rd3;
	cvta.to.global.u64 	%rd6, %rd1;
	mov.u32 	%r1, %ctaid.x;
	mov.u32 	%r2, %ctaid.y;
	mov.u32 	%r3, %tid.x;
	mov.u32 	%r4, %tid.y;
	mov.u32 	%r5, %ntid.x;
	mov.u32 	%r6, %ntid.y;
	mov.u32 	%r7, %nctaid.x;
	mad.lo.s32 	%r8, %r2, %r7, %r1;
	mad.lo.s32 	%r9, %r8, %r6, %r4;
	mad.lo.s32 	%r10, %r9, %r5, %r3;
	shl.b32 	%r11, %r10, 1;
	mul.wide.s32 	%rd7, %r10, 4;
	add.s64 	%rd8, %rd6, %rd7;
	ld.global.f32 	%f1, [%rd8];
	mul.wide.s32 	%rd9, %r11, 4;
	add.s64 	%rd10, %rd5, %rd9;
	st.global.f32 	[%rd10], %f1;
	add.s64 	%rd11, %rd4, %rd7;
	ld.global.f32 	%f2, [%rd11];
	st.global.f32 	[%rd10+4], %f2;
	ret;

}
	// .globl	copykernelAoS32_32bit
.visible .entry copykernelAoS32_32bit(
	.param .u64 .ptr .align 1 copykernelAoS32_32bit_param_0,
	.param .u64 .ptr .align 1 copykernelAoS32_32bit_param_1,
	.param .u32 copykernelAoS32_32bit_param_2,
	.param .u32 copykernelAoS32_32bit_param_3
)
{
	.reg .pred 	%p<2>;
	.reg .b32 	%r<23>;
	.reg .b32 	%f<2>;
	.reg .b64 	%rd<9>;

	ld.param.u64 	%rd1, [copykernelAoS32_32bit_param_0];
	ld.param.u64 	%rd2, [copykernelAoS32_32bit_param_1];
	ld.param.u32 	%r5, [copykernelAoS32_32bit_param_3];
	mov.u32 	%r6, %ctaid.x;
	mov.u32 	%r7, %ctaid.y;
	mov.u32 	%r8, %tid.x;
	mov.u32 	%r9, %tid.y;
	mov.u32 	%r10, %ntid.x;
	mov.u32 	%r11, %ntid.y;
	mov.u32 	%r12, %nctaid.x;
	mad.lo.s32 	%r13, %r7, %r12, %r6;
	mad.lo.s32 	%r14, %r13, %r11, %r9;
	mad.lo.s32 	%r1, %r14, %r10, %r8;
	and.b32  	%r15, %r1, 1;
	setp.eq.b32 	%p1, %r15, 1;
	@%p1 bra 	$L__BB2_2;
	shr.s32 	%r22, %r1, 1;
	bra.uni 	$L__BB2_3;
$L__BB2_2:
	shr.u32 	%r16, %r1, 31;
	add.s32 	%r17, %r1, %r16;
	shr.s32 	%r18, %r17, 1;
	shr.u32 	%r19, %r5, 31;
	add.s32 	%r20, %r5, %r19;
	shr.s32 	%r21, %r20, 1;
	add.s32 	%r22, %r18, %r21;
$L__BB2_3:
	cvta.to.global.u64 	%rd3, %rd1;
	cvta.to.global.u64 	%rd4, %rd2;
	mul.wide.s32 	%rd5, %r22, 4;
	add.s64 	%rd6, %rd3, %rd5;
	ld.global.f32 	%f1, [%rd6];
	mul.wide.s32 	%rd7, %r1, 4;
	add.s64 	%rd8, %rd4, %rd7;
	st.global.f32 	[%rd8], %f1;
	ret;

}
	// .globl	matrixMul_bs32_32bit
.visible .entry matrixMul_bs32_32bit(
	.param .u64 .ptr .align 1 matrixMul_bs32_32bit_param_0,
	.param .u64 .ptr .align 1 matrixMul_bs32_32bit_param_1,
	.param .u64 .ptr .align 1 matrixMul_bs32_32bit_param_2,
	.param .u32 matrixMul_bs32_32bit_param_3,
	.param .u32 matrixMul_bs32_32bit_param_4
)
{
	.reg .pred 	%p<3>;
	.reg .b32 	%r<37>;
	.reg .b32 	%f<105>;
	.reg .b64 	%rd<13>;
	// demoted variable
	.shared .align 4 .b8 _ZZ9matrixMulILi32EiEvPfS0_S0_T0_S1_E2As[4096];
	// demoted variable
	.shared .align 4 .b8 _ZZ9matrixMulILi32EiEvPfS0_S0_T0_S1_E2Bs[4096];
	ld.param.u64 	%rd3, [matrixMul_bs32_32bit_param_0];
	ld.param.u64 	%rd4, [matrixMul_bs32_32bit_param_1];
	ld.param.u64 	%rd5, [matrixMul_bs32_32bit_param_2];
	ld.param.u32 	%r20, [matrixMul_bs32_32bit_param_3];
	ld.param.u32 	%r21, [matrixMul_bs32_32bit_param_4];
	mov.u32 	%r22, %ctaid.x;
	mov.u32 	%r1, %ctaid.y;
	mov.u32 	%r2, %tid.x;
	mov.u32 	%r3, %tid.y;
	mul.lo.s32 	%r23, %r20, %r1;
	shl.b32 	%r36, %r23, 5;
	shl.b32 	%r5, %r22, 5;
	shl.b32 	%r6, %r21, 5;
	setp.lt.s32 	%p1, %r20, 1;
	mov.f32 	%f104, 0f00000000;
	@%p1 bra 	$L__BB3_3;
	shl.b32 	%r24, %r3, 7;
	mov.u32 	%r25, _ZZ9matrixMulILi32EiEvPfS0_S0_T0_S1_E2As;
	add.s32 	%r7, %r25, %r24;
	shl.b32 	%r26, %r2, 2;
	add.s32 	%r8, %r7, %r26;
	mov.u32 	%r27, _ZZ9matrixMulILi32EiEvPfS0_S0_T0_S1_E2Bs;
	add.s32 	%r10, %r27, %r26;
	add.s32 	%r9, %r10, %r24;
	mad.lo.s32 	%r28, %r21, %r3, %r2;
	add.s32 	%r35, %r28, %r5;
	shl.b32 	%r29, %r1, 5;
	add.s32 	%r30, %r3, %r29;
	mad.lo.s32 	%r34, %r20, %r30, %r2;
	add.s32 	%r13, %r36, %r20;
	cvta.to.global.u64 	%rd1, %rd4;
	cvta.to.global.u64 	%rd2, %rd5;
	mov.f32 	%f104, 0f00000000;
$L__BB3_2:
	mul.wide.s32 	%rd6, %r35, 4;
	add.s64 	%rd7, %rd2, %rd6;
	mul.wide.s32 	%rd8, %r34, 4;
	add.s64 	%rd9, %rd1, %rd8;
	ld.global.f32 	%f6, [%rd9];
	st.shared.f32 	[%r8], %f6;
	ld.global.f32 	%f7, [%rd7];
	st.shared.f32 	[%r9], %f7;
	bar.sync 	0;
	ld.shared.f32 	%f8, [%r7];
	ld.shared.f32 	%f9, [%r10];
	fma.rn.f32 	%f10, %f8, %f9, %f104;
	ld.shared.f32 	%f11, [%r7+4];
	ld.shared.f32 	%f12, [%r10+128];
	fma.rn.f32 	%f13, %f11, %f12, %f10;
	ld.shared.f32 	%f14, [%r7+8];
	ld.shared.f32 	%f15, [%r10+256];
	fma.rn.f32 	%f16, %f14, %f15, %f13;
	ld.shared.f32 	%f17, [%r7+12];
	ld.shared.f32 	%f18, [%r10+384];
	fma.rn.f32 	%f19, %f17, %f18, %f16;
	ld.shared.f32 	%f20, [%r7+16];
	ld.shared.f32 	%f21, [%r10+512];
	fma.rn.f32 	%f22, %f20, %f21, %f19;
	ld.shared.f32 	%f23, [%r7+20];
	ld.shared.f32 	%f24, [%r10+640];
	fma.rn.f32 	%f25, %f23, %f24, %f22;
	ld.shared.f32 	%f26, [%r7+24];
	ld.shared.f32 	%f27, [%r10+768];
	fma.rn.f32 	%f28, %f26, %f27, %f25;
	ld.shared.f32 	%f29, [%r7+28];
	ld.shared.f32 	%f30, [%r10+896];
	fma.rn.f32 	%f31, %f29, %f30, %f28;
	ld.shared.f32 	%f32, [%r7+32];
	ld.shared.f32 	%f33, [%r10+1024];
	fma.rn.f32 	%f34, %f32, %f33, %f31;
	ld.shared.f32 	%f35, [%r7+36];
	ld.shared.f32 	%f36, [%r10+1152];
	fma.rn.f32 	%f37, %f35, %f36, %f34;
	ld.shared.f32 	%f38, [%r7+40];
	ld.shared.f32 	%f39, [%r10+1280];
	fma.rn.f32 	%f40, %f38, %f39, %f37;
	ld.shared.f32 	%f41, [%r7+44];
	ld.shared.f32 	%f42, [%r10+1408];
	fma.rn.f32 	%f43, %f41, %f42, %f40;
	ld.shared.f32 	%f44, [%r7+48];
	ld.shared.f32 	%f45, [%r10+1536];
	fma.rn.f32 	%f46, %f44, %f45, %f43;
	ld.shared.f32 	%f47, [%r7+52];
	ld.shared.f32 	%f48, [%r10+1664];
	fma.rn.f32 	%f49, %f47, %f48, %f46;
	ld.shared.f32 	%f50, [%r7+56];
	ld.shared.f32 	%f51, [%r10+1792];
	fma.rn.f32 	%f52, %f50, %f51, %f49;
	ld.shared.f32 	%f53, [%r7+60];
	ld.shared.f32 	%f54, [%r10+1920];
	fma.rn.f32 	%f55, %f53, %f54, %f52;
	ld.shared.f32 	%f56, [%r7+64];
	ld.shared.f32 	%f57, [%r10+2048];
	fma.rn.f32 	%f58, %f56, %f57, %f55;
	ld.shared.f32 	%f59, [%r7+68];
	ld.shared.f32 	%f60, [%r10+2176];
	fma.rn.f32 	%f61, %f59, %f60, %f58;
	ld.shared.f32 	%f62, [%r7+72];
	ld.shared.f32 	%f63, [%r10+2304];
	fma.rn.f32 	%f64, %f62, %f63, %f61;
	ld.shared.f32 	%f65, [%r7+76];
	ld.shared.f32 	%f66, [%r10+2432];
	fma.rn.f32 	%f67, %f65, %f66, %f64;
	ld.shared.f32 	%f68, [%r7+80];
	ld.shared.f32 	%f69, [%r10+2560];
	fma.rn.f32 	%f70, %f68, %f69, %f67;
	ld.shared.f32 	%f71, [%r7+84];
	ld.shared.f32 	%f72, [%r10+2688];
	fma.rn.f32 	%f73, %f71, %f72, %f70;
	ld.shared.f32 	%f74, [%r7+88];
	ld.shared.f32 	%f75, [%r10+2816];
	fma.rn.f32 	%f76, %f74, %f75, %f73;
	ld.shared.f32 	%f77, [%r7+92];
	ld.shared.f32 	%f78, [%r10+2944];
	fma.rn.f32 	%f79, %f77, %f78, %f76;
	ld.shared.f32 	%f80, [%r7+96];
	ld.shared.f32 	%f81, [%r10+3072];
	fma.rn.f32 	%f82, %f80, %f81, %f79;
	ld.shared.f32 	%f83, [%r7+100];
	ld.shared.f32 	%f84, [%r10+3200];
	fma.rn.f32 	%f85, %f83, %f84, %f82;
	ld.shared.f32 	%f86, [%r7+104];
	ld.shared.f32 	%f87, [%r10+3328];
	fma.rn.f32 	%f88, %f86, %f87, %f85;
	ld.shared.f32 	%f89, [%r7+108];
	ld.shared.f32 	%f90, [%r10+3456];
	fma.rn.f32 	%f91, %f89, %f90, %f88;
	ld.shared.f32 	%f92, [%r7+112];
	ld.shared.f32 	%f93, [%r10+3584];
	fma.rn.f32 	%f94, %f92, %f93, %f91;
	ld.shared.f32 	%f95, [%r7+116];
	ld.shared.f32 	%f96, [%r10+3712];
	fma.rn.f32 	%f97, %f95, %f96, %f94;
	ld.shared.f32 	%f98, [%r7+120];
	ld.shared.f32 	%f99, [%r10+3840];
	fma.rn.f32 	%f100, %f98, %f99, %f97;
	ld.shared.f32 	%f101, [%r7+124];
	ld.shared.f32 	%f102, [%r10+3968];
	fma.rn.f32 	%f104, %f101, %f102, %f100;
	bar.sync 	0;
	add.s32 	%r36, %r36, 32;
	add.s32 	%r35, %r35, %r6;
	add.s32 	%r34, %r34, 32;
	setp.lt.s32 	%p2, %r36, %r13;
	@%p2 bra 	$L__BB3_2;
$L__BB3_3:
	cvta.to.global.u64 	%rd10, %rd3;
	add.s32 	%r31, %r5, %r2;
	mad.lo.s32 	%r32, %r21, %r3, %r31;
	mad.lo.s32 	%r33, %r6, %r1, %r32;
	mul.wide.s32 	%rd11, %r33, 4;
	add.s64 	%rd12, %rd10, %rd11;
	st.global.f32 	[%rd12], %f104;
	ret;

}


// ===== COMPILED SASS (sm_100) =====

	.target	sm_100

	.elftype	@"ET_EXEC"


//--------------------- .note.nv.tkinfo           --------------------------
	.section	.note.nv.tkinfo,"",@"SHT_NOTE"
	.sectionflags	@"SHF_NOTE_NV_TKINFO"
	.tkinfo
        /*0018*/ 	.word	0x00000002
        /*0030*/ 	.string	""
        /*0030*/ 	.string	"ptxas"
        /*0030*/ 	.string	"Cuda compilation tools, release 13.0, V13.0.88"
        /*0030*/ 	.string	"Build cuda_13.0.r13.0/compiler.36424714_0"
        /*0030*/ 	.string	"-arch sm_100 -m 64 "



//--------------------- .note.nv.cuinfo           --------------------------
	.section	.note.nv.cuinfo,"",@"SHT_NOTE"
	.sectionflags	@"SHF_NOTE_NV_CUINFO"
        /*0018*/ 	.short	0x0002
        /*001a*/ 	.short	0x0064
        /*001c*/ 	.short	0x0082
	.zero		2


//--------------------- .nv.info                  --------------------------
	.section	.nv.info,"",@"SHT_CUDA_INFO"
	.align	4


	//----- nvinfo : EIATTR_REGCOUNT
	.align		4
        /*0000*/ 	.byte	0x04, 0x2f
        /*0002*/ 	.short	(.L_1 - .L_0)
	.align		4
.L_0:
        /*0004*/ 	.word	index@(copykernel32_32bit)
        /*0008*/ 	.word	0x0000000a


	//----- nvinfo : EIATTR_FRAME_SIZE
	.align		4
.L_1:
        /*000c*/ 	.byte	0x04, 0x11
        /*000e*/ 	.short	(.L_3 - .L_2)
	.align		4
.L_2:
        /*0010*/ 	.word	index@(copykernel32_32bit)
        /*0014*/ 	.word	0x00000000


	//----- nvinfo : EIATTR_REGCOUNT
	.align		4
.L_3:
        /*0018*/ 	.byte	0x04, 0x2f
        /*001a*/ 	.short	(.L_5 - .L_4)
	.align		4
.L_4:
        /*001c*/ 	.word	index@(copykernelAoS_shared32_32bit)
        /*0020*/ 	.word	0x0000000e


	//----- nvinfo : EIATTR_FRAME_SIZE
	.align		4
.L_5:
        /*0024*/ 	.byte	0x04, 0x11
        /*0026*/ 	.short	(.L_7 - .L_6)
	.align		4
.L_6:
        /*0028*/ 	.word	index@(copykernelAoS_shared32_32bit)
        /*002c*/ 	.word	0x00000000


	//----- nvinfo : EIATTR_REGCOUNT
	.align		4
.L_7:
        /*0030*/ 	.byte	0x04, 0x2f
        /*0032*/ 	.short	(.L_9 - .L_8)
	.align		4
.L_8:
        /*0034*/ 	.word	index@(copykernelAoS32_32bit)
        /*0038*/ 	.word	0x0000000c


	//----- nvinfo : EIATTR_FRAME_SIZE
	.align		4
.L_9:
        /*003c*/ 	.byte	0x04, 0x11
        /*003e*/ 	.short	(.L_11 - .L_10)
	.align		4
.L_10:
        /*0040*/ 	.word	index@(copykernelAoS32_32bit)
        /*0044*/ 	.word	0x00000000


	//----- nvinfo : EIATTR_REGCOUNT
	.align		4
.L_11:
        /*0048*/ 	.byte	0x04, 0x2f
        /*004a*/ 	.short	(.L_13 - .L_12)
	.align		4
.L_12:
        /*004c*/ 	.word	index@(matrixMul_bs32_32bit)
        /*0050*/ 	.word	0x00000020


	//----- nvinfo : EIATTR_FRAME_SIZE
	.align		4
.L_13:
        /*0054*/ 	.byte	0x04, 0x11
        /*0056*/ 	.short	(.L_15 - .L_14)
	.align		4
.L_14:
        /*0058*/ 	.word	index@(matrixMul_bs32_32bit)
        /*005c*/ 	.word	0x00000000


	//----- nvinfo : EIATTR_MIN_STACK_SIZE
	.align		4
.L_15:
        /*0060*/ 	.byte	0x04, 0x12
        /*0062*/ 	.short	(.L_17 - .L_16)
	.align		4
.L_16:
        /*0064*/ 	.word	index@(matrixMul_bs32_32bit)
        /*0068*/ 	.word	0x00000000


	//----- nvinfo : EIATTR_MIN_STACK_SIZE
	.align		4
.L_17:
        /*006c*/ 	.byte	0x04, 0x12
        /*006e*/ 	.short	(.L_19 - .L_18)
	.align		4
.L_18:
        /*0070*/ 	.word	index@(copykernelAoS32_32bit)
        /*0074*/ 	.word	0x00000000


	//----- nvinfo : EIATTR_MIN_STACK_SIZE
	.align		4
.L_19:
        /*0078*/ 	.byte	0x04, 0x12
        /*007a*/ 	.short	(.L_21 - .L_20)
	.align		4
.L_20:
        /*007c*/ 	.word	index@(copykernelAoS_shared32_32bit)
        /*0080*/ 	.word	0x00000000


	//----- nvinfo : EIATTR_MIN_STACK_SIZE
	.align		4
.L_21:
        /*0084*/ 	.byte	0x04, 0x12
        /*0086*/ 	.short	(.L_23 - .L_22)
	.align		4
.L_22:
        /*0088*/ 	.word	index@(copykernel32_32bit)
        /*008c*/ 	.word	0x00000000
.L_23:


//--------------------- .nv.compat                --------------------------
	.section	.nv.compat,"",@"SHT_CUDA_COMPAT_INFO"
	.align	4
        /*0000*/ 	.byte	0x02, 0x09, 0x00, 0x00, 0x02, 0x02, 0x01, 0x00, 0x02, 0x05, 0x05, 0x00, 0x03, 0x07, 0x01, 0x01
        /*0010*/ 	.byte	0x02, 0x03, 0x00, 0x00, 0x02, 0x06, 0x01, 0x00, 0x04, 0x0b, 0x08, 0x00, 0x09, 0x00, 0x00, 0x00
        /*0020*/ 	.byte	0x00, 0x00, 0x00, 0x00


//--------------------- .nv.info.matrixMul_bs32_32bit --------------------------
	.section	.nv.info.matrixMul_bs32_32bit,"",@"SHT_CUDA_INFO"
	.sectionflags	@""
	.align	4


	//----- nvinfo : EIATTR_CUDA_API_VERSION
	.align		4
        /*0000*/ 	.byte	0x04, 0x37
        /*0002*/ 	.short	(.L_25 - .L_24)
.L_24:
        /*0004*/ 	.word	0x00000082


	//----- nvinfo : EIATTR_KPARAM_INFO
	.align		4
.L_25:
        /*0008*/ 	.byte	0x04, 0x17
        /*000a*/ 	.short	(.L_27 - .L_26)
.L_26:
        /*000c*/ 	.word	0x00000000
        /*0010*/ 	.short	0x0004
        /*0012*/ 	.short	0x001c
        /*0014*/ 	.byte	0x00, 0xf0, 0x11, 0x00


	//----- nvinfo : EIATTR_KPARAM_INFO
	.align		4
.L_27:
        /*0018*/ 	.byte	0x04, 0x17
        /*001a*/ 	.short	(.L_29 - .L_28)
.L_28:
        /*001c*/ 	.word	0x00000000
        /*0020*/ 	.short	0x0003
        /*0022*/ 	.short	0x0018
        /*0024*/ 	.byte	0x00, 0xf0, 0x11, 0x00


	//----- nvinfo : EIATTR_KPARAM_INFO
	.align		4
.L_29:
        /*0028*/ 	.byte	0x04, 0x17
        /*002a*/ 	.short	(.L_31 - .L_30)
.L_30:
        /*002c*/ 	.word	0x00000000
        /*0030*/ 	.short	0x0002
        /*0032*/ 	.short	0x0010
        /*0034*/ 	.byte	0x00, 0xf5, 0x21, 0x00


	//----- nvinfo : EIATTR_KPARAM_INFO
	.align		4
.L_31:
        /*0038*/ 	.byte	0x04, 0x17
        /*003a*/ 	.short	(.L_33 - .L_32)
.L_32:
        /*003c*/ 	.word	0x00000000
        /*0040*/ 	.short	0x0001
        /*0042*/ 	.short	0x0008
        /*0044*/ 	.byte	0x00, 0xf5, 0x21, 0x00


	//----- nvinfo : EIATTR_KPARAM_INFO
	.align		4
.L_33:
        /*0048*/ 	.byte	0x04, 0x17
        /*004a*/ 	.short	(.L_35 - .L_34)
.L_34:
        /*004c*/ 	.word	0x00000000
        /*0050*/ 	.short	0x0000
        /*0052*/ 	.short	0x0000
        /*0054*/ 	.byte	0x00, 0xf5, 0x21, 0x00


	//----- nvinfo : EIATTR_SPARSE_MMA_MASK
	.align		4
.L_35:
        /*0058*/ 	.byte	0x03, 0x50
        /*005a*/ 	.short	0x0000


	//----- nvinfo : EIATTR_MAXREG_COUNT
	.align		4
        /*005c*/ 	.byte	0x03, 0x1b
        /*005e*/ 	.short	0x00ff


	//----- nvinfo : EIATTR_NUM_BARRIERS
	.align		4
        /*0060*/ 	.byte	0x02, 0x4c
        /*0062*/ 	.byte	0x01
	.zero		1


	//----- nvinfo : EIATTR_MERCURY_ISA_VERSION
	.align		4
        /*0064*/ 	.byte	0x03, 0x5f
        /*0066*/ 	.short	0x0101


	//----- nvinfo : EIATTR_VRC_CTA_INIT_COUNT
	.align		4
        /*0068*/ 	.byte	0x02, 0x4a
	.zero		1
	.zero		1


	//----- nvinfo : EIATTR_EXIT_INSTR_OFFSETS
	.align		4
        /*006c*/ 	.byte	0x04, 0x1c
        /*006e*/ 	.short	(.L_37 - .L_36)


	//   ....[0]....
.L_36:
        /*0070*/ 	.word	0x00000790


	//----- nvinfo : EIATTR_CBANK_PARAM_SIZE
	.align		4
.L_37:
        /*0074*/ 	.byte	0x03, 0x19
        /*0076*/ 	.short	0x0020


	//----- nvinfo : EIATTR_PARAM_CBANK
	.align		4
        /*0078*/ 	.byte	0x04, 0x0a
        /*007a*/ 	.short	(.L_39 - .L_38)
	.align		4
.L_38:
        /*007c*/ 	.word	index@(.nv.constant0.matrixMul_bs32_32bit)
        /*0080*/ 	.short	0x0380
        /*0082*/ 	.short	0x0020


	//----- nvinfo : EIATTR_SW_WAR
	.align		4
.L_39:
        /*0084*/ 	.byte	0x04, 0x36
        /*0086*/ 	.short	(.L_41 - .L_40)
.L_40:
        /*0088*/ 	.word	0x00000008
.L_41:


//--------------------- .nv.info.copykernelAoS32_32bit --------------------------
	.section	.nv.info.copykernelAoS32_32bit,"",@"SHT_CUDA_INFO"
	.sectionflags	@""
	.align	4


	//----- nvinfo : EIATTR_CUDA_API_VERSION
	.align		4
        /*0000*/ 	.byte	0x04, 0x37
        /*0002*/ 	.short	(.L_43 - .L_42)
.L_42:
        /*0004*/ 	.word	0x00000082


	//----- nvinfo : EIATTR_KPARAM_INFO
	.align		4
.L_43:
        /*0008*/ 	.byte	0x04, 0x17
        /*000a*/ 	.short	(.L_45 - .L_44)
.L_44:
        /*000c*/ 	.word	0x00000000
        /*0010*/ 	.short	0x0003
        /*0012*/ 	.short	0x0014
        /*0014*/ 	.byte	0x00, 0xf0, 0x11, 0x00


	//----- nvinfo : EIATTR_KPARAM_INFO
	.align		4
.L_45:
        /*0018*/ 	.byte	0x04, 0x17
        /*001a*/ 	.short	(.L_47 - .L_46)
.L_46:
        /*001c*/ 	.word	0x00000000
        /*0020*/ 	.short	0x0002
        /*0022*/ 	.short	0x0010
        /*0024*/ 	.byte	0x00, 0xf0, 0x11, 0x00


	//----- nvinfo : EIATTR_KPARAM_INFO
	.align		4
.L_47:
        /*0028*/ 	.byte	0x04, 0x17
        /*002a*/ 	.short	(.L_49 - .L_48)
.L_48:
        /*002c*/ 	.word	0x00000000
        /*0030*/ 	.short	0x0001
        /*0032*/ 	.short	0x0008
        /*0034*/ 	.byte	0x00, 0xf5, 0x21, 0x00


	//----- nvinfo : EIATTR_KPARAM_INFO
	.align		4
.L_49:
        /*0038*/ 	.byte	0x04, 0x17
        /*003a*/ 	.short	(.L_51 - .L_50)
.L_50:
        /*003c*/ 	.word	0x00000000
        /*0040*/ 	.short	0x0000
        /*0042*/ 	.short	0x0000
        /*0044*/ 	.byte	0x00, 0xf5, 0x21, 0x00


	//----- nvinfo : EIATTR_SPARSE_MMA_MASK
	.align		4
.L_51:
        /*0048*/ 	.byte	0x03, 0x50
        /*004a*/ 	.short	0x0000


	//----- nvinfo : EIATTR_MAXREG_COUNT
	.align		4
        /*004c*/ 	.byte	0x03, 0x1b
        /*004e*/ 	.short	0x00ff


	//----- nvinfo : EIATTR_MERCURY_ISA_VERSION
	.align		4
        /*0050*/ 	.byte	0x03, 0x5f
        /*0052*/ 	.short	0x0101


	//----- nvinfo : EIATTR_VRC_CTA_INIT_COUNT
	.align		4
        /*0054*/ 	.byte	0x02, 0x4a
	.zero		1
	.zero		1


	//----- nvinfo : EIATTR_EXIT_INSTR_OFFSETS
	.align		4
        /*0058*/ 	.byte	0x04, 0x1c
        /*005a*/ 	.short	(.L_53 - .L_52)


	//   ....[0]....
.L_52:
        /*005c*/ 	.word	0x000001a0


	//----- nvinfo : EIATTR_CBANK_PARAM_SIZE
	.align		4
.L_53:
        /*0060*/ 	.byte	0x03, 0x19
        /*0062*/ 	.short	0x0018


	//----- nvinfo : EIATTR_PARAM_CBANK
	.align		4
        /*0064*/ 	.byte	0x04, 0x0a
        /*0066*/ 	.short	(.L_55 - .L_54)
	.align		4
.L_54:
        /*0068*/ 	.word	index@(.nv.constant0.copykernelAoS32_32bit)
        /*006c*/ 	.short	0x0380
        /*006e*/ 	.short	0x0018


	//----- nvinfo : EIATTR_SW_WAR
	.align		4
.L_55:
        /*0070*/ 	.byte	0x04, 0x36
        /*0072*/ 	.short	(.L_57 - .L_56)
.L_56:
        /*0074*/ 	.word	0x00000008
.L_57:


//--------------------- .nv.info.copykernelAoS_shared32_32bit --------------------------
	.section	.nv.info.copykernelAoS_shared32_32bit,"",@"SHT_CUDA_INFO"
	.sectionflags	@""
	.align	4


	//----- nvinfo : EIATTR_CUDA_API_VERSION
	.align		4
        /*0000*/ 	.byte	0x04, 0x37
        /*0002*/ 	.short	(.L_59 - .L_58)
.L_58:
        /*0004*/ 	.word	0x00000082


	//----- nvinfo : EIATTR_KPARAM_INFO
	.align		4
.L_59:
        /*0008*/ 	.byte	0x04, 0x17
        /*000a*/ 	.short	(.L_61 - .L_60)
.L_60:
        /*000c*/ 	.word	0x00000000
        /*0010*/ 	.short	0x0004
        /*0012*/ 	.short	0x001c
        /*0014*/ 	.byte	0x00, 0xf0, 0x11, 0x00


	//----- nvinfo : EIATTR_KPARAM_INFO
	.align		4
.L_61:
        /*0018*/ 	.byte	0x04, 0x17
        /*001a*/ 	.short	(.L_63 - .L_62)
.L_62:
        /*001c*/ 	.word	0x00000000
        /*0020*/ 	.short	0x0003
        /*0022*/ 	.short	0x0018
        /*0024*/ 	.byte	0x00, 0xf0, 0x11, 0x00


	//----- nvinfo : EIATTR_KPARAM_INFO
	.align		4
.L_63:
        /*0028*/ 	.byte	0x04, 0x17
        /*002a*/ 	.short	(.L_65 - .L_64)
.L_64:
        /*002c*/ 	.word	0x00000000
        /*0030*/ 	.short	0x0002
        /*0032*/ 	.short	0x0010
        /*0034*/ 	.byte	0x00, 0xf5, 0x21, 0x00


	//----- nvinfo : EIATTR_KPARAM_INFO
	.align		4
.L_65:
        /*0038*/ 	.byte	0x04, 0x17
        /*003a*/ 	.short	(.L_67 - .L_66)
.L_66:
        /*003c*/ 	.word	0x00000000
        /*0040*/ 	.short	0x0001
        /*0042*/ 	.short	0x0008
        /*0044*/ 	.byte	0x00, 0xf5, 0x21, 0x00


	//----- nvinfo : EIATTR_KPARAM_INFO
	.align		4
.L_67:
        /*0048*/ 	.byte	0x04, 0x17
        /*004a*/ 	.short	(.L_69 - .L_68)
.L_68:
        /*004c*/ 	.word	0x00000000
        /*0050*/ 	.short	0x0000
        /*0052*/ 	.short	0x0000
        /*0054*/ 	.byte	0x00, 0xf5, 0x21, 0x00


	//----- nvinfo : EIATTR_SPARSE_MMA_MASK
	.align		4
.L_69:
        /*0058*/ 	.byte	0x03, 0x50
        /*005a*/ 	.short	0x0000


	//----- nvinfo : EIATTR_MAXREG_COUNT
	.align		4
        /*005c*/ 	.byte	0x03, 0x1b
        /*005e*/ 	.short	0x00ff


	//----- nvinfo : EIATTR_MERCURY_ISA_VERSION
	.align		4
        /*0060*/ 	.byte	0x03, 0x5f
        /*0062*/ 	.short	0x0101


	//----- nvinfo : EIATTR_VRC_CTA_INIT_COUNT
	.align		4
        /*0064*/ 	.byte	0x02, 0x4a
	.zero		1
	.zero		1


	//----- nvinfo : EIATTR_EXIT_INSTR_OFFSETS
	.align		4
        /*0068*/ 	.byte	0x04, 0x1c
        /*006a*/ 	.short	(.L_71 - .L_70)


	//   ....[0]....
.L_70:
        /*006c*/ 	.word	0x00000170


	//----- nvinfo : EIATTR_CBANK_PARAM_SIZE
	.align		4
.L_71:
        /*0070*/ 	.byte	0x03, 0x19
        /*0072*/ 	.short	0x0020


	//----- nvinfo : EIATTR_PARAM_CBANK
	.align		4
        /*0074*/ 	.byte	0x04, 0x0a
        /*0076*/ 	.short	(.L_73 - .L_72)
	.align		4
.L_72:
        /*0078*/ 	.word	index@(.nv.constant0.copykernelAoS_shared32_32bit)
        /*007c*/ 	.short	0x0380
        /*007e*/ 	.short	0x0020


	//----- nvinfo : EIATTR_SW_WAR
	.align		4
.L_73:
        /*0080*/ 	.byte	0x04, 0x36
        /*0082*/ 	.short	(.L_75 - .L_74)
.L_74:
        /*0084*/ 	.word	0x00000008
.L_75:


//--------------------- .nv.info.copykernel32_32bit --------------------------
	.section	.nv.info.copykernel32_32bit,"",@"SHT_CUDA_INFO"
	.sectionflags	@""
	.align	4


	//----- nvinfo : EIATTR_CUDA_API_VERSION
	.align		4
        /*0000*/ 	.byte	0x04, 0x37
        /*0002*/ 	.short	(.L_77 - .L_76)
.L_76:
        /*0004*/ 	.word	0x00000082


	//----- nvinfo : EIATTR_KPARAM_INFO
	.align		4
.L_77:
        /*0008*/ 	.byte	0x04, 0x17
        /*000a*/ 	.short	(.L_79 - .L_78)
.L_78:
        /*000c*/ 	.word	0x00000000
        /*0010*/ 	.short	0x0003
        /*0012*/ 	.short	0x0014
        /*0014*/ 	.byte	0x00, 0xf0, 0x11, 0x00


	//----- nvinfo : EIATTR_KPARAM_INFO
	.align		4
.L_79:
        /*0018*/ 	.byte	0x04, 0x17
        /*001a*/ 	.short	(.L_81 - .L_80)
.L_80:
        /*001c*/ 	.word	0x00000000
        /*0020*/ 	.short	0x0002
        /*0022*/ 	.short	0x0010
        /*0024*/ 	.byte	0x00, 0xf0, 0x11, 0x00


	//----- nvinfo : EIATTR_KPARAM_INFO
	.align		4
.L_81:
        /*0028*/ 	.byte	0x04, 0x17
        /*002a*/ 	.short	(.L_83 - .L_82)
.L_82:
        /*002c*/ 	.word	0x00000000
        /*0030*/ 	.short	0x0001
        /*0032*/ 	.short	0x0008
        /*0034*/ 	.byte	0x00, 0xf5, 0x21, 0x00


	//----- nvinfo : EIATTR_KPARAM_INFO
	.align		4
.L_83:
        /*0038*/ 	.byte	0x04, 0x17
        /*003a*/ 	.short	(.L_85 - .L_84)
.L_84:
        /*003c*/ 	.word	0x00000000
        /*0040*/ 	.short	0x0000
        /*0042*/ 	.short	0x0000
        /*0044*/ 	.byte	0x00, 0xf5, 0x21, 0x00


	//----- nvinfo : EIATTR_SPARSE_MMA_MASK
	.align		4
.L_85:
        /*0048*/ 	.byte	0x03, 0x50
        /*004a*/ 	.short	0x0000


	//----- nvinfo : EIATTR_MAXREG_COUNT
	.align		4
        /*004c*/ 	.byte	0x03, 0x1b
        /*004e*/ 	.short	0x00ff


	//----- nvinfo : EIATTR_MERCURY_ISA_VERSION
	.align		4
        /*0050*/ 	.byte	0x03, 0x5f
        /*0052*/ 	.short	0x0101


	//----- nvinfo : EIATTR_VRC_CTA_INIT_COUNT
	.align		4
        /*0054*/ 	.byte	0x02, 0x4a
	.zero		1
	.zero		1


	//----- nvinfo : EIATTR_EXIT_INSTR_OFFSETS
	.align		4
        /*0058*/ 	.byte	0x04, 0x1c
        /*005a*/ 	.short	(.L_87 - .L_86)


	//   ....[0]....
.L_86:
        /*005c*/ 	.word	0x00000120


	//----- nvinfo : EIATTR_CBANK_PARAM_SIZE
	.align		4
.L_87:
        /*0060*/ 	.byte	0x03, 0x19
        /*0062*/ 	.short	0x0018


	//----- nvinfo : EIATTR_PARAM_CBANK
	.align		4
        /*0064*/ 	.byte	0x04, 0x0a
        /*0066*/ 	.short	(.L_89 - .L_88)
	.align		4
.L_88:
        /*0068*/ 	.word	index@(.nv.constant0.copykernel32_32bit)
        /*006c*/ 	.short	0x0380
        /*006e*/ 	.short	0x0018


	//----- nvinfo : EIATTR_SW_WAR
	.align		4
.L_89:
        /*0070*/ 	.byte	0x04, 0x36
        /*0072*/ 	.short	(.L_91 - .L_90)
.L_90:
        /*0074*/ 	.word	0x00000008
.L_91:


//--------------------- .nv.callgraph             --------------------------
	.section	.nv.callgraph,"",@"SHT_CUDA_CALLGRAPH"
	.align	4
	.sectionentsize	8
	.align		4
        /*0000*/ 	.word	0x00000000
	.align		4
        /*0004*/ 	.word	0xffffffff
	.align		4
        /*0008*/ 	.word	0x00000000
	.align		4
        /*000c*/ 	.word	0xfffffffe
	.align		4
        /*0010*/ 	.word	0x00000000
	.align		4
        /*0014*/ 	.word	0xfffffffd
	.align		4
        /*0018*/ 	.word	0x00000000
	.align		4
        /*001c*/ 	.word	0xfffffffc


//--------------------- .text.matrixMul_bs32_32bit --------------------------
	.section	.text.matrixMul_bs32_32bit,"ax",@progbits
	.align	128
        .global         matrixMul_bs32_32bit
        .type           matrixMul_bs32_32bit,@function
        .size           matrixMul_bs32_32bit,(.L_x_6 - matrixMul_bs32_32bit)
        .other          matrixMul_bs32_32bit,@"STO_CUDA_ENTRY STV_DEFAULT"
matrixMul_bs32_32bit:
.text.matrixMul_bs32_32bit:
[----:B------:R-:W-:Y:S01]  /*0000*/  LDC R1, c[0x0][0x37c] ;  /* 0x0000df00ff017b82 */ /* 0x000fe20000000800 */
[----:B------:R-:W0:Y:S01]  /*0010*/  LDCU.64 UR10, c[0x0][0x398] ;  /* 0x00007300ff0a77ac */ /* 0x000e220008000a00 */
[----:B------:R-:W1:Y:S01]  /*0020*/  S2R R5, SR_CTAID.X ;  /* 0x0000000000057919 */ /* 0x000e620000002500 */
[----:B------:R-:W-:Y:S01]  /*0030*/  HFMA2 R27, -RZ, RZ, 0, 0 ;  /* 0x00000000ff1b7431 */ /* 0x000fe200000001ff */
[----:B------:R-:W2:Y:S01]  /*0040*/  LDCU.64 UR8, c[0x0][0x358] ;  /* 0x00006b00ff0877ac */ /* 0x000ea20008000a00 */
[----:B------:R-:W3:Y:S01]  /*0050*/  S2R R0, SR_TID.X ;  /* 0x0000000000007919 */ /* 0x000ee20000002100 */
[----:B------:R-:W4:Y:S01]  /*0060*/  S2R R3, SR_TID.Y ;  /* 0x0000000000037919 */ /* 0x000f220000002200 */
[----:B------:R-:W1:Y:S01]  /*0070*/  S2R R2, SR_CTAID.Y ;  /* 0x0000000000027919 */ /* 0x000e620000002600 */
[----:B0-----:R-:W-:Y:S02]  /*0080*/  UISETP.GE.AND UP0, UPT, UR10, 0x1, UPT ;  /* 0x000000010a00788c */ /* 0x001fe4000bf06270 */
[----:B------:R-:W-:-:S07]  /*0090*/  USHF.L.U32 UR7, UR11, 0x5, URZ ;  /* 0x000000050b077899 */ /* 0x000fce00080006ff */
[----:B--2---:R-:W-:Y:S05]  /*00a0*/  BRA.U !UP0, `(.L_x_0) ;  /* 0x0000000508a07547 */ /* 0x004fea000b800000 */
[----:B------:R-:W0:Y:S01]  /*00b0*/  S2UR UR6, SR_CgaCtaId ;  /* 0x00000000000679c3 */ /* 0x000e220000008800 */
[----:B------:R-:W-:Y:S01]  /*00c0*/  UMOV UR4, 0x400 ;  /* 0x0000040000047882 */ /* 0x000fe20000000000 */
[C---:B-1----:R-:W-:Y:S01]  /*00d0*/  IMAD R21, R2.reuse, UR10, RZ ;  /* 0x0000000a02157c24 */ /* 0x042fe2000f8e02ff */
[----:B------:R-:W-:Y:S01]  /*00e0*/  UIADD3 UR5, UPT, UPT, UR4, 0x1000, URZ ;  /* 0x0000100004057890 */ /* 0x000fe2000fffe0ff */
[--C-:B---34-:R-:W-:Y:S01]  /*00f0*/  IMAD R4, R3, UR11, R0.reuse ;  /* 0x0000000b03047c24 */ /* 0x118fe2000f8e0200 */
[----:B------:R-:W-:Y:S02]  /*0100*/  LEA R9, R2, R3, 0x5 ;  /* 0x0000000302097211 */ /* 0x000fe400078e28ff */
[----:B------:R-:W-:Y:S01]  /*0110*/  SHF.L.U32 R21, R21, 0x5, RZ ;  /* 0x0000000515157819 */ /* 0x000fe200000006ff */
[----:B------:R-:W1:Y:S01]  /*0120*/  LDC.64 R24, c[0x0][0x390] ;  /* 0x0000e400ff187b82 */ /* 0x000e620000000a00 */
[----:B------:R-:W-:Y:S01]  /*0130*/  LEA R7, R5, R4, 0x5 ;  /* 0x0000000405077211 */ /* 0x000fe200078e28ff */
[----:B------:R-:W-:Y:S01]  /*0140*/  IMAD R6, R9, UR10, R0 ;  /* 0x0000000a09067c24 */ /* 0x000fe2000f8e0200 */
[----:B------:R-:W-:-:S02]  /*0150*/  MOV R27, RZ ;  /* 0x000000ff001b7202 */ /* 0x000fc40000000f00 */
[----:B------:R-:W-:-:S03]  /*0160*/  IADD3 R4, PT, PT, R21, UR10, RZ ;  /* 0x0000000a15047c10 */ /* 0x000fc6000fffe0ff */
[----:B------:R-:W2:Y:S01]  /*0170*/  LDC.64 R22, c[0x0][0x388] ;  /* 0x0000e200ff167b82 */ /* 0x000ea20000000a00 */
[----:B0-----:R-:W-:Y:S02]  /*0180*/  ULEA UR4, UR6, UR4, 0x18 ;  /* 0x0000000406047291 */ /* 0x001fe4000f8ec0ff */
[----:B------:R-:W-:-:S04]  /*0190*/  ULEA UR5, UR6, UR5, 0x18 ;  /* 0x0000000506057291 */ /* 0x000fc8000f8ec0ff */
[C---:B------:R-:W-:Y:S02]  /*01a0*/  LEA R19, R3.reuse, UR4, 0x7 ;  /* 0x0000000403137c11 */ /* 0x040fe4000f8e38ff */
[C---:B------:R-:W-:Y:S02]  /*01b0*/  LEA R18, R0.reuse, UR5, 0x2 ;  /* 0x0000000500127c11 */ /* 0x040fe4000f8e10ff */
[----:B------:R-:W-:Y:S02]  /*01c0*/  LEA R17, R0, R19, 0x2 ;  /* 0x0000001300117211 */ /* 0x000fe400078e10ff */
[----:B------:R-:W-:-:S07]  /*01d0*/  LEA R16, R3, R18, 0x7 ;  /* 0x0000001203107211 */ /* 0x000fce00078e38ff */
.L_x_1:
[----:B--2---:R-:W-:-:S04]  /*01e0*/  IMAD.WIDE R8, R6, 0x4, R22 ;  /* 0x0000000406087825 */ /* 0x004fc800078e0216 */
[----:B-1----:R-:W-:Y:S02]  /*01f0*/  IMAD.WIDE R10, R7, 0x4, R24 ;  /* 0x00000004070a7825 */ /* 0x002fe400078e0218 */
[----:B------:R-:W2:Y:S04]  /*0200*/  LDG.E R8, desc[UR8][R8.64] ;  /* 0x0000000808087981 */ /* 0x000ea8000c1e1900 */
[----:B------:R-:W3:Y:S01]  /*0210*/  LDG.E R11, desc[UR8][R10.64] ;  /* 0x000000080a0b7981 */ /* 0x000ee2000c1e1900 */
[----:B------:R-:W-:Y:S02]  /*0220*/  IADD3 R21, PT, PT, R21, 0x20, RZ ;  /* 0x0000002015157810 */ /* 0x000fe40007ffe0ff */
[----:B------:R-:W-:Y:S02]  /*0230*/  IADD3 R7, PT, PT, R7, UR7, RZ ;  /* 0x0000000707077c10 */ /* 0x000fe4000fffe0ff */
[----:B------:R-:W-:-:S02]  /*0240*/  ISETP.GE.AND P0, PT, R21, R4, PT ;  /* 0x000000041500720c */ /* 0x000fc40003f06270 */
[----:B------:R-:W-:Y:S01]  /*0250*/  IADD3 R6, PT, PT, R6, 0x20, RZ ;  /* 0x0000002006067810 */ /* 0x000fe20007ffe0ff */
[----:B--2---:R-:W-:Y:S04]  /*0260*/  STS [R17], R8 ;  /* 0x0000000811007388 */ /* 0x004fe80000000800 */
[----:B---3--:R-:W-:Y:S01]  /*0270*/  STS [R16], R11 ;  /* 0x0000000b10007388 */ /* 0x008fe20000000800 */
[----:B------:R-:W-:Y:S06]  /*0280*/  BAR.SYNC.DEFER_BLOCKING 0x0 ;  /* 0x0000000000007b1d */ /* 0x000fec0000010000 */
[----:B------:R-:W-:Y:S04]  /*0290*/  LDS R20, [R18] ;  /* 0x0000000012147984 */ /* 0x000fe80000000800 */
[----:B------:R-:W0:Y:S04]  /*02a0*/  LDS.128 R12, [R19] ;  /* 0x00000000130c7984 */ /* 0x000e280000000c00 */
[----:B------:R-:W1:Y:S04]  /*02b0*/  LDS R29, [R18+0x80] ;  /* 0x00008000121d7984 */ /* 0x000e680000000800 */
[----:B------:R-:W2:Y:S04]  /*02c0*/  LDS R26, [R18+0x100] ;  /* 0x00010000121a7984 */ /* 0x000ea80000000800 */
[----:B------:R-:W-:Y:S01]  /*02d0*/  LDS.128 R8, [R19+0x10] ;  /* 0x0000100013087984 */ /* 0x000fe20000000c00 */
[----:B0-----:R-:W-:-:S03]  /*02e0*/  FFMA R12, R12, R20, R27 ;  /* 0x000000140c0c7223 */ /* 0x001fc6000000001b */
[----:B------:R-:W-:Y:S01]  /*02f0*/  LDS R27, [R18+0x300] ;  /* 0x00030000121b7984 */ /* 0x000fe20000000800 */
[----:B-1----:R-:W-:-:S03]  /*0300*/  FFMA R29, R29, R13, R12 ;  /* 0x0000000d1d1d7223 */ /* 0x002fc6000000000c */
[----:B------:R-:W0:Y:S01]  /*0310*/  LDS R12, [R18+0x180] ;  /* 0x00018000120c7984 */ /* 0x000e220000000800 */
[----:B--2---:R-:W-:-:S03]  /*0320*/  FFMA R14, R26, R14, R29 ;  /* 0x0000000e1a0e7223 */ /* 0x004fc6000000001d */
[----:B------:R-:W1:Y:S04]  /*0330*/  LDS R13, [R18+0x200] ;  /* 0x00020000120d7984 */ /* 0x000e680000000800 */
[----:B------:R-:W2:Y:S01]  /*0340*/  LDS R29, [R18+0x280] ;  /* 0x00028000121d7984 */ /* 0x000ea20000000800 */
[----:B0-----:R-:W-:-:S04]  /*0350*/  FFMA R15, R12, R15, R14 ;  /* 0x0000000f0c0f7223 */ /* 0x001fc8000000000e */
[----:B-1----:R-:W-:Y:S02]  /*0360*/  FFMA R8, R8, R13, R15 ;  /* 0x0000000d08087223 */ /* 0x002fe4000000000f */
[----:B------:R-:W-:Y:S02]  /*0370*/  LDS.128 R12, [R19+0x20] ;  /* 0x00002000130c7984 */ /* 0x000fe40000000c00 */
[----:B--2---:R-:W-:Y:S02]  /*0380*/  FFMA R8, R29, R9, R8 ;  /* 0x000000091d087223 */ /* 0x004fe40000000008 */
[----:B------:R-:W0:Y:S02]  /*0390*/  LDS R29, [R18+0x380] ;  /* 0x00038000121d7984 */ /* 0x000e240000000800 */
[----:B------:R-:W-:Y:S02]  /*03a0*/  FFMA R8, R27, R10, R8 ;  /* 0x0000000a1b087223 */ /* 0x000fe40000000008 */
[----:B------:R-:W1:Y:S04]  /*03b0*/  LDS R9, [R18+0x400] ;  /* 0x0004000012097984 */ /* 0x000e680000000800 */
[----:B------:R-:W2:Y:S04]  /*03c0*/  LDS R10, [R18+0x480] ;  /* 0x00048000120a7984 */ /* 0x000ea80000000800 */
[----:B------:R-:W3:Y:S01]  /*03d0*/  LDS R27, [R18+0x500] ;  /* 0x00050000121b7984 */ /* 0x000ee20000000800 */
[----:B0-----:R-:W-:-:S04]  /*03e0*/  FFMA R11, R29, R11, R8 ;  /* 0x0000000b1d0b7223 */ /* 0x001fc80000000008 */
[----:B-1----:R-:W-:Y:S02]  /*03f0*/  FFMA R8, R12, R9, R11 ;  /* 0x000000090c087223 */ /* 0x002fe4000000000b */
[----:B------:R-:W0:Y:S02]  /*0400*/  LDS R12, [R18+0x580] ;  /* 0x00058000120c7984 */ /* 0x000e240000000800 */
[----:B--2---:R-:W-:Y:S02]  /*0410*/  FFMA R20, R10, R13, R8 ;  /* 0x0000000d0a147223 */ /* 0x004fe40000000008 */
[----:B------:R-:W-:Y:S02]  /*0420*/  LDS R13, [R18+0x600] ;  /* 0x00060000120d7984 */ /* 0x000fe40000000800 */
[----:B---3--:R-:W-:Y:S02]  /*0430*/  FFMA R29, R27, R14, R20 ;  /* 0x0000000e1b1d7223 */ /* 0x008fe40000000014 */
[----:B------:R-:W1:Y:S04]  /*0440*/  LDS.128 R8, [R19+0x30] ;  /* 0x0000300013087984 */ /* 0x000e680000000c00 */
[----:B------:R-:W2:Y:S04]  /*0450*/  LDS R14, [R18+0x680] ;  /* 0x00068000120e7984 */ /* 0x000ea80000000800 */
[----:B------:R-:W3:Y:S04]  /*0460*/  LDS R27, [R18+0x700] ;  /* 0x00070000121b7984 */ /* 0x000ee80000000800 */
[----:B------:R-:W-:Y:S01]  /*0470*/  LDS R20, [R18+0x980] ;  /* 0x0009800012147984 */ /* 0x000fe20000000800 */
        /* <DEDUP_REMOVED lines=8> */
[----:B------:R-:W3:Y:S01]  /*0500*/  LDS R27, [R18+0x900] ;  /* 0x00090000121b7984 */ /* 0x000ee20000000800 */
[----:B0-----:R-:W-:-:S04]  /*0510*/  FFMA R11, R8, R11, R29 ;  /* 0x0000000b080b7223 */ /* 0x001fc8000000001d */
[----:B-1----:R-:W-:-:S04]  /*0520*/  FFMA R12, R12, R9, R11 ;  /* 0x000000090c0c7223 */ /* 0x002fc8000000000b */
[----:B--2---:R-:W-:Y:S02]  /*0530*/  FFMA R10, R10, R13, R12 ;  /* 0x0000000d0a0a7223 */ /* 0x004fe4000000000c */
[----:B------:R-:W-:Y:S02]  /*0540*/  LDS R13, [R18+0xa00] ;  /* 0x000a0000120d7984 */ /* 0x000fe40000000800 */
[----:B---3--:R-:W-:Y:S02]  /*0550*/  FFMA R29, R27, R14, R10 ;  /* 0x0000000e1b1d7223 */ /* 0x008fe4000000000a */
[----:B------:R-:W0:Y:S02]  /*0560*/  LDS.128 R8, [R19+0x50] ;  /* 0x0000500013087984 */ /* 0x000e240000000c00 */
[----:B------:R-:W-:Y:S02]  /*0570*/  FFMA R15, R20, R15, R29 ;  /* 0x0000000f140f7223 */ /* 0x000fe4000000001d */
[----:B------:R-:W1:Y:S04]  /*0580*/  LDS R12, [R18+0xa80] ;  /* 0x000a8000120c7984 */ /* 0x000e680000000800 */
[----:B------:R-:W2:Y:S04]  /*0590*/  LDS R27, [R18+0xb00] ;  /* 0x000b0000121b7984 */ /* 0x000ea80000000800 */
[----:B------:R-:W3:Y:S01]  /*05a0*/  LDS R20, [R18+0xb80] ;  /* 0x000b800012147984 */ /* 0x000ee20000000800 */
[----:B0-----:R-:W-:-:S04]  /*05b0*/  FFMA R8, R8, R13, R15 ;  /* 0x0000000d08087223 */ /* 0x001fc8000000000f */
[----:B-1----:R-:W-:Y:S02]  /*05c0*/  FFMA R8, R12, R9, R8 ;  /* 0x000000090c087223 */ /* 0x002fe40000000008 */
[----:B------:R-:W-:Y:S02]  /*05d0*/  LDS R9, [R18+0xc00] ;  /* 0x000c000012097984 */ /* 0x000fe40000000800 */
[----:B--2---:R-:W-:Y:S02]  /*05e0*/  FFMA R29, R27, R10, R8 ;  /* 0x0000000a1b1d7223 */ /* 0x004fe40000000008 */
[----:B------:R-:W0:Y:S02]  /*05f0*/  LDS.128 R12, [R19+0x60] ;  /* 0x00006000130c7984 */ /* 0x000e240000000c00 */
[----:B---3--:R-:W-:Y:S02]  /*0600*/  FFMA R11, R20, R11, R29 ;  /* 0x0000000b140b7223 */ /* 0x008fe4000000001d */
[----:B------:R-:W1:Y:S04]  /*0610*/  LDS R8, [R18+0xc80] ;  /* 0x000c800012087984 */ /* 0x000e680000000800 */
[----:B------:R-:W2:Y:S04]  /*0620*/  LDS R27, [R18+0xd00] ;  /* 0x000d0000121b7984 */ /* 0x000ea80000000800 */
[----:B------:R-:W3:Y:S04]  /*0630*/  LDS R20, [R18+0xd80] ;  /* 0x000d800012147984 */ /* 0x000ee80000000800 */
[----:B------:R-:W-:Y:S01]  /*0640*/  LDS R29, [R18+0xe80] ;  /* 0x000e8000121d7984 */ /* 0x000fe20000000800 */
[----:B0-----:R-:W-:-:S04]  /*0650*/  FFMA R12, R12, R9, R11 ;  /* 0x000000090c0c7223 */ /* 0x001fc8000000000b */
[----:B-1----:R-:W-:Y:S02]  /*0660*/  FFMA R8, R8, R13, R12 ;  /* 0x0000000d08087223 */ /* 0x002fe4000000000c */
[----:B------:R-:W-:Y:S02]  /*0670*/  LDS R13, [R18+0xe00] ;  /* 0x000e0000120d7984 */ /* 0x000fe40000000800 */
[----:B--2---:R-:W-:Y:S02]  /*0680*/  FFMA R27, R27, R14, R8 ;  /* 0x0000000e1b1b7223 */ /* 0x004fe40000000008 */
[----:B------:R-:W0:Y:S02]  /*0690*/  LDS.128 R8, [R19+0x70] ;  /* 0x0000700013087984 */ /* 0x000e240000000c00 */
[----:B---3--:R-:W-:Y:S02]  /*06a0*/  FFMA R15, R20, R15, R27 ;  /* 0x0000000f140f7223 */ /* 0x008fe4000000001b */
[----:B------:R-:W1:Y:S04]  /*06b0*/  LDS R12, [R18+0xf00] ;  /* 0x000f0000120c7984 */ /* 0x000e680000000800 */
[----:B------:R-:W2:Y:S01]  /*06c0*/  LDS R27, [R18+0xf80] ;  /* 0x000f8000121b7984 */ /* 0x000ea20000000800 */
[----:B0-----:R-:W-:-:S04]  /*06d0*/  FFMA R8, R8, R13, R15 ;  /* 0x0000000d08087223 */ /* 0x001fc8000000000f */
[----:B------:R-:W-:-:S04]  /*06e0*/  FFMA R9, R29, R9, R8 ;  /* 0x000000091d097223 */ /* 0x000fc80000000008 */
[----:B-1----:R-:W-:-:S04]  /*06f0*/  FFMA R10, R12, R10, R9 ;  /* 0x0000000a0c0a7223 */ /* 0x002fc80000000009 */
[----:B--2---:R-:W-:Y:S01]  /*0700*/  FFMA R27, R27, R11, R10 ;  /* 0x0000000b1b1b7223 */ /* 0x004fe2000000000a */
[----:B------:R-:W-:Y:S06]  /*0710*/  BAR.SYNC.DEFER_BLOCKING 0x0 ;  /* 0x0000000000007b1d */ /* 0x000fec0000010000 */
[----:B------:R-:W-:Y:S05]  /*0720*/  @!P0 BRA `(.L_x_1) ;  /* 0xfffffff800ac8947 */ /* 0x000fea000383ffff */
.L_x_0:
[----:B------:R-:W0:Y:S01]  /*0730*/  LDC.64 R6, c[0x0][0x380] ;  /* 0x0000e000ff067b82 */ /* 0x000e220000000a00 */
[----:B-1-3--:R-:W-:-:S05]  /*0740*/  LEA R0, R5, R0, 0x5 ;  /* 0x0000000005007211 */ /* 0x00afca00078e28ff */
[----:B----4-:R-:W-:-:S04]  /*0750*/  IMAD R3, R3, UR11, R0 ;  /* 0x0000000b03037c24 */ /* 0x010fc8000f8e0200 */
[----:B------:R-:W-:-:S04]  /*0760*/  IMAD R3, R2, UR7, R3 ;  /* 0x0000000702037c24 */ /* 0x000fc8000f8e0203 */
[----:B0-----:R-:W-:-:S05]  /*0770*/  IMAD.WIDE R2, R3, 0x4, R6 ;  /* 0x0000000403027825 */ /* 0x001fca00078e0206 */
[----:B------:R-:W-:Y:S01]  /*0780*/  STG.E desc[UR8][R2.64], R27 ;  /* 0x0000001b02007986 */ /* 0x000fe2000c101908 */
[----:B------:R-:W-:Y:S05]  /*0790*/  EXIT ;  /* 0x000000000000794d */ /* 0x000fea0003800000 */
.L_x_2:
[----:B------:R-:W-:-:S00]  /*07a0*/  BRA `(.L_x_2) ;  /* 0xfffffffc00fc7947 */ /* 0x000fc0000383ffff */
[----:B------:R-:W-:-:S00]  /*07b0*/  NOP ;  /* 0x0000000000007918 */ /* 0x000fc00000000000 */
        /* <DEDUP_REMOVED lines=12> */
.L_x_6:


//--------------------- .text.copykernelAoS32_32bit --------------------------
	.section	.text.copykernelAoS32_32bit,"ax",@progbits
	.align	128
        .global         copykernelAoS32_32bit
        .type           copykernelAoS32_32bit,@function
        .size           copykernelAoS32_32bit,(.L_x_7 - copykernelAoS32_32bit)
        .other          copykernelAoS32_32bit,@"STO_CUDA_ENTRY STV_DEFAULT"
copykernelAoS32_32bit:
.text.copykernelAoS32_32bit:
[----:B------:R-:W-:Y:S01]  /*0000*/  LDC R1, c[0x0][0x37c] ;  /* 0x0000df00ff017b82 */ /* 0x000fe20000000800 */
[----:B------:R-:W0:Y:S07]  /*0010*/  S2R R0, SR_TID.Y ;  /* 0x0000000000007919 */ /* 0x000e2e0000002200 */
[----:B------:R-:W-:Y:S01]  /*0020*/  S2UR UR4, SR_CTAID.X ;  /* 0x00000000000479c3 */ /* 0x000fe20000002500 */
[----:B------:R-:W1:Y:S01]  /*0030*/  LDCU UR7, c[0x0][0x360] ;  /* 0x00006c00ff0777ac */ /* 0x000e620008000800 */
[----:B------:R-:W1:Y:S06]  /*0040*/  S2R R7, SR_TID.X ;  /* 0x0000000000077919 */ /* 0x000e6c0000002100 */
[----:B------:R-:W2:Y:S08]  /*0050*/  S2UR UR5, SR_CTAID.Y ;  /* 0x00000000000579c3 */ /* 0x000eb00000002600 */
[----:B------:R-:W0:Y:S01]  /*0060*/  LDC R3, c[0x0][0x364] ;  /* 0x0000d900ff037b82 */ /* 0x000e220000000800 */
[----:B------:R-:W2:Y:S02]  /*0070*/  LDCU UR6, c[0x0][0x370] ;  /* 0x00006e00ff0677ac */ /* 0x000ea40008000800 */
[----:B--2---:R-:W-:-:S06]  /*0080*/  UIMAD UR4, UR5, UR6, UR4 ;  /* 0x00000006050472a4 */ /* 0x004fcc000f8e0204 */
[----:B0-----:R-:W-:Y:S02]  /*0090*/  IMAD R0, R3, UR4, R0 ;  /* 0x0000000403007c24 */ /* 0x001fe4000f8e0200 */
[----:B------:R-:W0:Y:S02]  /*00a0*/  LDC.64 R2, c[0x0][0x380] ;  /* 0x0000e000ff027b82 */ /* 0x000e240000000a00 */
[----:B-1----:R-:W-:Y:S01]  /*00b0*/  IMAD R7, R0, UR7, R7 ;  /* 0x0000000700077c24 */ /* 0x002fe2000f8e0207 */
[----:B------:R-:W1:Y:S04]  /*00c0*/  LDCU.64 UR4, c[0x0][0x358] ;  /* 0x00006b00ff0477ac */ /* 0x000e680008000a00 */
[----:B------:R-:W-:-:S04]  /*00d0*/  LOP3.LUT R0, R7, 0x1, RZ, 0xc0, !PT ;  /* 0x0000000107007812 */ /* 0x000fc800078ec0ff */
[----:B------:R-:W-:-:S13]  /*00e0*/  ISETP.NE.U32.AND P0, PT, R0, 0x1, PT ;  /* 0x000000010000780c */ /* 0x000fda0003f05070 */
[----:B------:R-:W2:Y:S01]  /*00f0*/  @!P0 LDC R4, c[0x0][0x394] ;  /* 0x0000e500ff048b82 */ /* 0x000ea20000000800 */
[----:B------:R-:W-:Y:S02]  /*0100*/  @!P0 LEA.HI R0, R7, R7, RZ, 0x1 ;  /* 0x0000000707008211 */ /* 0x000fe400078f08ff */
[----:B------:R-:W-:Y:S02]  /*0110*/  @P0 SHF.R.S32.HI R5, RZ, 0x1, R7 ;  /* 0x00000001ff050819 */ /* 0x000fe40000011407 */
[----:B--2---:R-:W-:-:S04]  /*0120*/  @!P0 LEA.HI R4, R4, R4, RZ, 0x1 ;  /* 0x0000000404048211 */ /* 0x004fc800078f08ff */
[----:B------:R-:W-:-:S04]  /*0130*/  @!P0 SHF.R.S32.HI R9, RZ, 0x1, R4 ;  /* 0x00000001ff098819 */ /* 0x000fc80000011404 */
[----:B------:R-:W-:-:S05]  /*0140*/  @!P0 LEA.HI.SX32 R5, R0, R9, 0x1f ;  /* 0x0000000900058211 */ /* 0x000fca00078ffaff */
[----:B0-----:R-:W-:Y:S02]  /*0150*/  IMAD.WIDE R2, R5, 0x4, R2 ;  /* 0x0000000405027825 */ /* 0x001fe400078e0202 */
[----:B------:R-:W0:Y:S04]  /*0160*/  LDC.64 R4, c[0x0][0x388] ;  /* 0x0000e200ff047b82 */ /* 0x000e280000000a00 */
[----:B-1----:R-:W2:Y:S01]  /*0170*/  LDG.E R3, desc[UR4][R2.64] ;  /* 0x0000000402037981 */ /* 0x002ea2000c1e1900 */
[----:B0-----:R-:W-:-:S05]  /*0180*/  IMAD.WIDE R4, R7, 0x4, R4 ;  /* 0x0000000407047825 */ /* 0x001fca00078e0204 */
[----:B--2---:R-:W-:Y:S01]  /*0190*/  STG.E desc[UR4][R4.64], R3 ;  /* 0x0000000304007986 */ /* 0x004fe2000c101904 */
[----:B------:R-:W-:Y:S05]  /*01a0*/  EXIT ;  /* 0x000000000000794d */ /* 0x000fea0003800000 */
.L_x_3:
        /* <DEDUP_REMOVED lines=13> */
.L_x_7:


//--------------------- .text.copykernelAoS_shared32_32bit --------------------------
	.section	.text.copykernelAoS_shared32_32bit,"ax",@progbits
	.align	128
        .global         copykernelAoS_shared32_32bit
        .type           copykernelAoS_shared32_32bit,@function
        .size           copykernelAoS_shared32_32bit,(.L_x_8 - copykernelAoS_shared32_32bit)
        .other          copykernelAoS_shared32_32bit,@"STO_CUDA_ENTRY STV_DEFAULT"
copykernelAoS_shared32_32bit:
.text.copykernelAoS_shared32_32bit:
[----:B------:R-:W-:Y:S01]  /*0000*/  LDC R1, c[0x0][0x37c] ;  /* 0x0000df00ff017b82 */ /* 0x000fe20000000800 */
[----:B------:R-:W0:Y:S07]  /*0010*/  S2R R0, SR_TID.Y ;  /* 0x0000000000007919 */ /* 0x000e2e0000002200 */
[----:B------:R-:W-:Y:S01]  /*0020*/  S2UR UR4, SR_CTAID.X ;  /* 0x00000000000479c3 */ /* 0x000fe20000002500 */
[----:B------:R-:W1:Y:S01]  /*0030*/  LDCU UR8, c[0x0][0x360] ;  /* 0x00006c00ff0877ac */ /* 0x000e620008000800 */
[----:B------:R-:W1:Y:S06]  /*0040*/  S2R R9, SR_TID.X ;  /* 0x0000000000097919 */ /* 0x000e6c0000002100 */
[----:B------:R-:W2:Y:S08]  /*0050*/  S2UR UR5, SR_CTAID.Y ;  /* 0x00000000000579c3 */ /* 0x000eb00000002600 */
[----:B------:R-:W0:Y:S01]  /*0060*/  LDC R5, c[0x0][0x364] ;  /* 0x0000d900ff057b82 */ /* 0x000e220000000800 */
[----:B------:R-:W2:Y:S07]  /*0070*/  LDCU UR6, c[0x0][0x370] ;  /* 0x00006e00ff0677ac */ /* 0x000eae0008000800 */
[----:B------:R-:W3:Y:S08]  /*0080*/  LDC.64 R2, c[0x0][0x380] ;  /* 0x0000e000ff027b82 */ /* 0x000ef00000000a00 */
[----:B------:R-:W4:Y:S01]  /*0090*/  LDC.64 R6, c[0x0][0x388] ;  /* 0x0000e200ff067b82 */ /* 0x000f220000000a00 */
[----:B--2---:R-:W-:Y:S01]  /*00a0*/  UIMAD UR4, UR5, UR6, UR4 ;  /* 0x00000006050472a4 */ /* 0x004fe2000f8e0204 */
[----:B------:R-:W2:Y:S05]  /*00b0*/  LDCU.64 UR6, c[0x0][0x358] ;  /* 0x00006b00ff0677ac */ /* 0x000eaa0008000a00 */
[----:B0-----:R-:W-:-:S02]  /*00c0*/  IMAD R0, R5, UR4, R0 ;  /* 0x0000000405007c24 */ /* 0x001fc4000f8e0200 */
[----:B------:R-:W0:Y:S02]  /*00d0*/  LDC.64 R4, c[0x0][0x390] ;  /* 0x0000e400ff047b82 */ /* 0x000e240000000a00 */
[----:B-1----:R-:W-:-:S04]  /*00e0*/  IMAD R9, R0, UR8, R9 ;  /* 0x0000000800097c24 */ /* 0x002fc8000f8e0209 */
[----:B---3--:R-:W-:-:S06]  /*00f0*/  IMAD.WIDE R2, R9, 0x4, R2 ;  /* 0x0000000409027825 */ /* 0x008fcc00078e0202 */
[----:B--2---:R-:W2:Y:S01]  /*0100*/  LDG.E R3, desc[UR6][R2.64] ;  /* 0x0000000602037981 */ /* 0x004ea2000c1e1900 */
[C---:B------:R-:W-:Y:S01]  /*0110*/  SHF.L.U32 R11, R9.reuse, 0x1, RZ ;  /* 0x00000001090b7819 */ /* 0x040fe200000006ff */
[----:B----4-:R-:W-:-:S04]  /*0120*/  IMAD.WIDE R6, R9, 0x4, R6 ;  /* 0x0000000409067825 */ /* 0x010fc800078e0206 */
[----:B0-----:R-:W-:-:S05]  /*0130*/  IMAD.WIDE R4, R11, 0x4, R4 ;  /* 0x000000040b047825 */ /* 0x001fca00078e0204 */
[----:B--2---:R-:W-:Y:S04]  /*0140*/  STG.E desc[UR6][R4.64], R3 ;  /* 0x0000000304007986 */ /* 0x004fe8000c101906 */
[----:B------:R-:W2:Y:S04]  /*0150*/  LDG.E R7, desc[UR6][R6.64] ;  /* 0x0000000606077981 */ /* 0x000ea8000c1e1900 */
[----:B--2---:R-:W-:Y:S01]  /*0160*/  STG.E desc[UR6][R4.64+0x4], R7 ;  /* 0x0000040704007986 */ /* 0x004fe2000c101906 */
[----:B------:R-:W-:Y:S05]  /*0170*/  EXIT ;  /* 0x000000000000794d */ /* 0x000fea0003800000 */
.L_x_4:
        /* <DEDUP_REMOVED lines=16> */
.L_x_8:


//--------------------- .text.copykernel32_32bit  --------------------------
	.section	.text.copykernel32_32bit,"ax",@progbits
	.align	128
        .global         copykernel32_32bit
        .type           copykernel32_32bit,@function
        .size           copykernel32_32bit,(.L_x_9 - copykernel32_32bit)
        .other          copykernel32_32bit,@"STO_CUDA_ENTRY STV_DEFAULT"
copykernel32_32bit:
.text.copykernel32_32bit:
        /* <DEDUP_REMOVED lines=8> */
[----:B------:R-:W3:Y:S01]  /*0080*/  LDC.64 R2, c[0x0][0x380] ;  /* 0x0000e000ff027b82 */ /* 0x000ee20000000a00 */
[----:B--2---:R-:W-:Y:S01]  /*0090*/  UIMAD UR4, UR5, UR6, UR4 ;  /* 0x00000006050472a4 */ /* 0x004fe2000f8e0204 */
[----:B------:R-:W2:Y:S05]  /*00a0*/  LDCU.64 UR6, c[0x0][0x358] ;  /* 0x00006b00ff0677ac */ /* 0x000eaa0008000a00 */
[----:B0-----:R-:W-:-:S02]  /*00b0*/  IMAD R0, R5, UR4, R0 ;  /* 0x0000000405007c24 */ /* 0x001fc4000f8e0200 */
[----:B------:R-:W0:Y:S02]  /*00c0*/  LDC.64 R4, c[0x0][0x388] ;  /* 0x0000e200ff047b82 */ /* 0x000e240000000a00 */
[----:B-1----:R-:W-:-:S04]  /*00d0*/  IMAD R7, R0, UR8, R7 ;  /* 0x0000000800077c24 */ /* 0x002fc8000f8e0207 */
[----:B---3--:R-:W-:-:S06]  /*00e0*/  IMAD.WIDE.U32 R2, R7, 0x4, R2 ;  /* 0x0000000407027825 */ /* 0x008fcc00078e0002 */
[----:B--2---:R-:W2:Y:S01]  /*00f0*/  LDG.E R3, desc[UR6][R2.64] ;  /* 0x0000000602037981 */ /* 0x004ea2000c1e1900 */
[----:B0-----:R-:W-:-:S05]  /*0100*/  IMAD.WIDE.U32 R4, R7, 0x4, R4 ;  /* 0x0000000407047825 */ /* 0x001fca00078e0004 */
[----:B--2---:R-:W-:Y:S01]  /*0110*/  STG.E desc[UR6][R4.64], R3 ;  /* 0x0000000304007986 */ /* 0x004fe2000c101906 */
[----:B------:R-:W-:Y:S05]  /*0120*/  EXIT ;  /* 0x000000000000794d */ /* 0x000fea0003800000 */
.L_x_5:
        /* <DEDUP_REMOVED lines=13> */
.L_x_9:


//--------------------- .nv.shared.matrixMul_bs32_32bit --------------------------
	.section	.nv.shared.matrixMul_bs32_32bit,"aw",@nobits
	.sectionflags	@""
	.align	4
.nv.shared.matrixMul_bs32_32bit:
	.zero		9216


//--------------------- .nv.shared.reserved.0     --------------------------
	.section	.nv.shared.reserved.0,"aw",@nobits
	.weak		__nv_reservedSMEM_offset_0_alias
	.size		__nv_reservedSMEM_offset_0_alias, 0, 64
	.other		__nv_reservedSMEM_offset_0_alias,@"STO_CUDA_RESERVED_SHARED STV_DEFAULT"
__nv_reservedSMEM_offset_0_alias:
	.zero		0
	.zero		64


//--------------------- .nv.constant0.matrixMul_bs32_32bit --------------------------
	.section	.nv.constant0.matrixMul_bs32_32bit,"a",@progbits
	.sectionflags	@""
	.align	4
.nv.constant0.matrixMul_bs32_32bit:
	.zero		928


//--------------------- .nv.constant0.copykernelAoS32_32bit --------------------------
	.section	.nv.constant0.copykernelAoS32_32bit,"a",@progbits
	.sectionflags	@""
	.align	4
.nv.constant0.copykernelAoS32_32bit:
	.zero		920


//--------------------- .nv.constant0.copykernelAoS_shared32_32bit --------------------------
	.section	.nv.constant0.copykernelAoS_shared32_32bit,"a",@progbits
	.sectionflags	@""
	.align	4
.nv.constant0.copykernelAoS_shared32_32bit:
	.zero		928


//--------------------- .nv.constant0.copykernel32_32bit --------------------------
	.section	.nv.constant0.copykernel32_32bit,"a",@progbits
	.sectionflags	@""
	.align	4
.nv.constant0.copykernel32_32bit:
	.zero		920


//--------------------- SYMBOLS --------------------------

	.type		.nv.reservedSmem.offset0,@object
	.size		.nv.reservedSmem.offset0,0x4
	.type		.nv.reservedSmem.cap,@object
	.size		.nv.reservedSmem.cap,0x4
